//
// Generated by NVIDIA NVVM Compiler
//
// Compiler Build ID: CL-36424714
// Cuda compilation tools, release 13.0, V13.0.88
// Based on NVVM 20.0.0
//

.version 9.0
.target sm_100
.address_size 64

	// .globl	_Z6squarePii
.extern .func  (.param .b32 func_retval0) vprintf
(
	.param .b64 vprintf_param_0,
	.param .b64 vprintf_param_1
)
;
.global .align 1 .b8 $str[4] = {37, 100, 32};

.visible .entry _Z6squarePii(
	.param .u64 .ptr .align 1 _Z6squarePii_param_0,
	.param .u32 _Z6squarePii_param_1
)
{
	.local .align 8 .b8 	__local_depot0[8];
	.reg .b64 	%SP;
	.reg .b64 	%SPL;
	.reg .pred 	%p<2>;
	.reg .b32 	%r<10>;
	.reg .b64 	%rd<9>;

	mov.u64 	%SPL, __local_depot0;
	cvta.local.u64 	%SP, %SPL;
	ld.param.u64 	%rd1, [_Z6squarePii_param_0];
	ld.param.u32 	%r2, [_Z6squarePii_param_1];
	add.u64 	%rd2, %SP, 0;
	add.u64 	%rd3, %SPL, 0;
	mov.u32 	%r3, %ntid.x;
	mov.u32 	%r4, %ctaid.x;
	mov.u32 	%r5, %tid.x;
	mad.lo.s32 	%r1, %r3, %r4, %r5;
	st.local.u32 	[%rd3], %r1;
	mov.u64 	%rd4, $str;
	cvta.global.u64 	%rd5, %rd4;
	{ // callseq 0, 0
	.param .b64 param0;
	st.param.b64 	[param0], %rd5;
	.param .b64 param1;
	st.param.b64 	[param1], %rd2;
	.param .b32 retval0;
	call.uni (retval0), 
	vprintf, 
	(
	param0, 
	param1
	);
	ld.param.b32 	%r6, [retval0];
	} // callseq 0
	setp.ge.s32 	%p1, %r1, %r2;
	@%p1 bra 	$L__BB0_2;
	cvta.to.global.u64 	%rd6, %rd1;
	mul.wide.s32 	%rd7, %r1, 4;
	add.s64 	%rd8, %rd6, %rd7;
	ld.global.u32 	%r8, [%rd8];
	mul.lo.s32 	%r9, %r8, %r8;
	st.global.u32 	[%rd8], %r9;
$L__BB0_2:
	ret;

}


// ===== COMPILED SASS (sm_100) =====

	.target	sm_100

	.elftype	@"ET_EXEC"


//--------------------- .note.nv.tkinfo           --------------------------
	.section	.note.nv.tkinfo,"",@"SHT_NOTE"
	.sectionflags	@"SHF_NOTE_NV_TKINFO"
	.tkinfo
        /*0018*/ 	.word	0x00000002
        /*0030*/ 	.string	""
        /*0030*/ 	.string	"ptxas"
        /*0030*/ 	.string	"Cuda compilation tools, release 13.0, V13.0.88"
        /*0030*/ 	.string	"Build cuda_13.0.r13.0/compiler.36424714_0"
        /*0030*/ 	.string	"-arch sm_100 -m 64 "



//--------------------- .note.nv.cuinfo           --------------------------
	.section	.note.nv.cuinfo,"",@"SHT_NOTE"
	.sectionflags	@"SHF_NOTE_NV_CUINFO"
        /*0018*/ 	.short	0x0002
        /*001a*/ 	.short	0x0064
        /*001c*/ 	.short	0x0082
	.zero		2


//--------------------- .nv.info                  --------------------------
	.section	.nv.info,"",@"SHT_CUDA_INFO"
	.align	4


	//----- nvinfo : EIATTR_REGCOUNT
	.align		4
        /*0000*/ 	.byte	0x04, 0x2f
        /*0002*/ 	.short	(.L_2 - .L_1)
	.align		4
.L_1:
        /*0004*/ 	.word	index@(_Z6squarePii)
        /*0008*/ 	.word	0x00000018


	//----- nvinfo : EIATTR_FRAME_SIZE
	.align		4
.L_2:
        /*000c*/ 	.byte	0x04, 0x11
        /*000e*/ 	.short	(.L_4 - .L_3)
	.align		4
.L_3:
        /*0010*/ 	.word	index@(_Z6squarePii)
        /*0014*/ 	.word	0x00000008


	//----- nvinfo : EIATTR_MIN_STACK_SIZE
	.align		4
.L_4:
        /*0018*/ 	.byte	0x04, 0x12
        /*001a*/ 	.short	(.L_6 - .L_5)
	.align		4
.L_5:
        /*001c*/ 	.word	index@(_Z6squarePii)
        /*0020*/ 	.word	0x00000008
.L_6:


//--------------------- .nv.compat                --------------------------
	.section	.nv.compat,"",@"SHT_CUDA_COMPAT_INFO"
	.align	4
        /*0000*/ 	.byte	0x02, 0x09, 0x00, 0x00, 0x02, 0x02, 0x01, 0x00, 0x02, 0x05, 0x05, 0x00, 0x03, 0x07, 0x01, 0x01
        /*0010*/ 	.byte	0x02, 0x03, 0x00, 0x00, 0x02, 0x06, 0x01, 0x00, 0x04, 0x0b, 0x08, 0x00, 0x09, 0x00, 0x00, 0x00
        /*0020*/ 	.byte	0x00, 0x00, 0x00, 0x00


//--------------------- .nv.info._Z6squarePii     --------------------------
	.section	.nv.info._Z6squarePii,"",@"SHT_CUDA_INFO"
	.sectionflags	@""
	.align	4


	//----- nvinfo : EIATTR_CUDA_API_VERSION
	.align		4
        /*0000*/ 	.byte	0x04, 0x37
        /*0002*/ 	.short	(.L_8 - .L_7)
.L_7:
        /*0004*/ 	.word	0x00000082


	//----- nvinfo : EIATTR_KPARAM_INFO
	.align		4
.L_8:
        /*0008*/ 	.byte	0x04, 0x17
        /*000a*/ 	.short	(.L_10 - .L_9)
.L_9:
        /*000c*/ 	.word	0x00000000
        /*0010*/ 	.short	0x0001
        /*0012*/ 	.short	0x0008
        /*0014*/ 	.byte	0x00, 0xf0, 0x11, 0x00


	//----- nvinfo : EIATTR_KPARAM_INFO
	.align		4
.L_10:
        /*0018*/ 	.byte	0x04, 0x17
        /*001a*/ 	.short	(.L_12 - .L_11)
.L_11:
        /*001c*/ 	.word	0x00000000
        /*0020*/ 	.short	0x0000
        /*0022*/ 	.short	0x0000
        /*0024*/ 	.byte	0x00, 0xf5, 0x21, 0x00


	//----- nvinfo : EIATTR_SPARSE_MMA_MASK
	.align		4
.L_12:
        /*0028*/ 	.byte	0x03, 0x50
        /*002a*/ 	.short	0x0000


	//----- nvinfo : EIATTR_MAXREG_COUNT
	.align		4
        /*002c*/ 	.byte	0x03, 0x1b
        /*002e*/ 	.short	0x00ff


	//----- nvinfo : EIATTR_EXTERNS
	.align		4
        /*0030*/ 	.byte	0x04, 0x0f
        /*0032*/ 	.short	(.L_14 - .L_13)


	//   ....[0]....
	.align		4
.L_13:
        /*0034*/ 	.word	index@(vprintf)


	//----- nvinfo : EIATTR_MERCURY_ISA_VERSION
	.align		4
.L_14:
        /*0038*/ 	.byte	0x03, 0x5f
        /*003a*/ 	.short	0x0101


	//----- nvinfo : EIATTR_VRC_CTA_INIT_COUNT
	.align		4
        /*003c*/ 	.byte	0x02, 0x4a
	.zero		1
	.zero		1


	//----- nvinfo : EIATTR_SYSCALL_OFFSETS
	.align		4
        /*0040*/ 	.byte	0x04, 0x46
        /*0042*/ 	.short	(.L_16 - .L_15)


	//   ....[0]....
.L_15:
        /*0044*/ 	.word	0x00000110


	//----- nvinfo : EIATTR_EXIT_INSTR_OFFSETS
	.align		4
.L_16:
        /*0048*/ 	.byte	0x04, 0x1c
        /*004a*/ 	.short	(.L_18 - .L_17)


	//   ....[0]....
.L_17:
        /*004c*/ 	.word	0x00000140


	//   ....[1]....
        /*0050*/ 	.word	0x000001b0


	//----- nvinfo : EIATTR_CRS_STACK_SIZE
	.align		4
.L_18:
        /*0054*/ 	.byte	0x04, 0x1e
        /*0056*/ 	.short	(.L_20 - .L_19)
.L_19:
        /*0058*/ 	.word	0x00000000


	//----- nvinfo : EIATTR_CBANK_PARAM_SIZE
	.align		4
.L_20:
        /*005c*/ 	.byte	0x03, 0x19
        /*005e*/ 	.short	0x000c


	//----- nvinfo : EIATTR_PARAM_CBANK
	.align		4
        /*0060*/ 	.byte	0x04, 0x0a
        /*0062*/ 	.short	(.L_22 - .L_21)
	.align		4
.L_21:
        /*0064*/ 	.word	index@(.nv.constant0._Z6squarePii)
        /*0068*/ 	.short	0x0380
        /*006a*/ 	.short	0x000c


	//----- nvinfo : EIATTR_SW_WAR
	.align		4
.L_22:
        /*006c*/ 	.byte	0x04, 0x36
        /*006e*/ 	.short	(.L_24 - .L_23)
.L_23:
        /*0070*/ 	.word	0x00000008
.L_24:


//--------------------- .nv.callgraph             --------------------------
	.section	.nv.callgraph,"",@"SHT_CUDA_CALLGRAPH"
	.align	4
	.sectionentsize	8
	.align		4
        /*0000*/ 	.word	0x00000000
	.align		4
        /*0004*/ 	.word	0xffffffff
	.align		4
        /*0008*/ 	.word	index@(_Z6squarePii)
	.align		4
        /*000c*/ 	.word	index@(vprintf)
	.align		4
        /*0010*/ 	.word	0x00000000
	.align		4
        /*0014*/ 	.word	0xfffffffe
	.align		4
        /*0018*/ 	.word	0x00000000
	.align		4
        /*001c*/ 	.word	0xfffffffd
	.align		4
        /*0020*/ 	.word	0x00000000
	.align		4
        /*0024*/ 	.word	0xfffffffc


//--------------------- .nv.constant4             --------------------------
	.section	.nv.constant4,"a",@progbits
	.align	8
	.align		8
.nv.constant4:
        /*0000*/ 	.dword	vprintf
	.align		8
        /*0008*/ 	.dword	$str


//--------------------- .text._Z6squarePii        --------------------------
	.section	.text._Z6squarePii,"ax",@progbits
	.align	128
        .global         _Z6squarePii
        .type           _Z6squarePii,@function
        .size           _Z6squarePii,(.L_x_2 - _Z6squarePii)
        .other          _Z6squarePii,@"STO_CUDA_ENTRY STV_DEFAULT"
_Z6squarePii:
.text._Z6squarePii:
[----:B------:R-:W0:Y:S01]  /*0000*/  LDC R1, c[0x0][0x37c] ;  /* 0x0000df00ff017b82 */ /* 0x000e220000000800 */
[----:B------:R-:W1:Y:S01]  /*0010*/  S2R R2, SR_CTAID.X ;  /* 0x0000000000027919 */ /* 0x000e620000002500 */
[----:B------:R-:W2:Y:S01]  /*0020*/  LDCU UR5, c[0x0][0x2fc] ;  /* 0x00005f80ff0577ac */ /* 0x000ea20008000800 */
[----:B0-----:R-:W-:Y:S01]  /*0030*/  VIADD R1, R1, 0xfffffff8 ;  /* 0xfffffff801017836 */ /* 0x001fe20000000000 */
[----:B------:R-:W-:Y:S01]  /*0040*/  MOV R0, 0x0 ;  /* 0x0000000000007802 */ /* 0x000fe20000000f00 */
[----:B------:R-:W1:Y:S01]  /*0050*/  S2R R3, SR_TID.X ;  /* 0x0000000000037919 */ /* 0x000e620000002100 */
[----:B------:R-:W1:Y:S02]  /*0060*/  LDCU UR6, c[0x0][0x360] ;  /* 0x00006c00ff0677ac */ /* 0x000e640008000800 */
[----:B------:R0:W3:Y:S01]  /*0070*/  LDC.64 R8, c[0x4][R0] ;  /* 0x0100000000087b82 */ /* 0x0000e20000000a00 */
[----:B------:R-:W4:Y:S02]  /*0080*/  LDCU UR4, c[0x0][0x2f8] ;  /* 0x00005f00ff0477ac */ /* 0x000f240008000800 */
[----:B----4-:R-:W-:-:S04]  /*0090*/  IADD3 R6, P0, PT, R1, UR4, RZ ;  /* 0x0000000401067c10 */ /* 0x010fc8000ff1e0ff */
[----:B--2---:R-:W-:Y:S01]  /*00a0*/  IADD3.X R7, PT, PT, RZ, UR5, RZ, P0, !PT ;  /* 0x00000005ff077c10 */ /* 0x004fe200087fe4ff */
[----:B-1----:R-:W-:Y:S01]  /*00b0*/  IMAD R2, R2, UR6, R3 ;  /* 0x0000000602027c24 */ /* 0x002fe2000f8e0203 */
[----:B------:R-:W1:Y:S04]  /*00c0*/  LDCU.64 UR6, c[0x4][0x8] ;  /* 0x01000100ff0677ac */ /* 0x000e680008000a00 */
[----:B------:R0:W-:Y:S01]  /*00d0*/  STL [R1], R2 ;  /* 0x0000000201007387 */ /* 0x0001e20000100800 */
[----:B-1----:R-:W-:Y:S01]  /*00e0*/  IMAD.U32 R4, RZ, RZ, UR6 ;  /* 0x00000006ff047e24 */ /* 0x002fe2000f8e00ff */
[----:B0--3--:R-:W-:-:S07]  /*00f0*/  MOV R5, UR7 ;  /* 0x0000000700057c02 */ /* 0x009fce0008000f00 */
[----:B------:R-:W-:-:S07]  /*0100*/  LEPC R20, `(.L_x_0) ;  /* 0x000000001014794e */ /* 0x000fce0000000000 */
[----:B------:R-:W-:Y:S05]  /*0110*/  CALL.ABS.NOINC R8 ;  /* 0x0000000008007343 */ /* 0x000fea0003c00000 */
.L_x_0:
[----:B------:R-:W0:Y:S02]  /*0120*/  LDCU UR4, c[0x0][0x388] ;  /* 0x00007100ff0477ac */ /* 0x000e240008000800 */
[----:B0-----:R-:W-:-:S13]  /*0130*/  ISETP.GE.AND P0, PT, R2, UR4, PT ;  /* 0x0000000402007c0c */ /* 0x001fda000bf06270 */
[----:B------:R-:W-:Y:S05]  /*0140*/  @P0 EXIT ;  /* 0x000000000000094d */ /* 0x000fea0003800000 */
[----:B------:R-:W0:Y:S01]  /*0150*/  LDC.64 R4, c[0x0][0x380] ;  /* 0x0000e000ff047b82 */ /* 0x000e220000000a00 */
[----:B------:R-:W1:Y:S01]  /*0160*/  LDCU.64 UR4, c[0x0][0x358] ;  /* 0x00006b00ff0477ac */ /* 0x000e620008000a00 */
[----:B0-----:R-:W-:-:S05]  /*0170*/  IMAD.WIDE R2, R2, 0x4, R4 ;  /* 0x0000000402027825 */ /* 0x001fca00078e0204 */
[----:B-1----:R-:W2:Y:S02]  /*0180*/  LDG.E R0, desc[UR4][R2.64] ;  /* 0x0000000402007981 */ /* 0x002ea4000c1e1900 */
[----:B--2---:R-:W-:-:S05]  /*0190*/  IMAD R5, R0, R0, RZ ;  /* 0x0000000000057224 */ /* 0x004fca00078e02ff */
[----:B------:R-:W-:Y:S01]  /*01a0*/  STG.E desc[UR4][R2.64], R5 ;  /* 0x0000000502007986 */ /* 0x000fe2000c101904 */
[----:B------:R-:W-:Y:S05]  /*01b0*/  EXIT ;  /* 0x000000000000794d */ /* 0x000fea0003800000 */
.L_x_1:
[----:B------:R-:W-:-:S00]  /*01c0*/  BRA `(.L_x_1) ;  /* 0xfffffffc00fc7947 */ /* 0x000fc0000383ffff */
[----:B------:R-:W-:-:S00]  /*01d0*/  NOP ;  /* 0x0000000000007918 */ /* 0x000fc00000000000 */
        /* <DEDUP_REMOVED lines=10> */
.L_x_2:


//--------------------- .nv.global.init           --------------------------
	.section	.nv.global.init,"aw",@progbits
.nv.global.init:
	.type		$str,@object
	.size		$str,(.L_0 - $str)
$str:
        /*0000*/ 	.byte	0x25, 0x64, 0x20, 0x00
.L_0:


//--------------------- .nv.shared.reserved.0     --------------------------
	.section	.nv.shared.reserved.0,"aw",@nobits
	.weak		__nv_reservedSMEM_offset_0_alias
	.size		__nv_reservedSMEM_offset_0_alias, 0, 64
	.other		__nv_reservedSMEM_offset_0_alias,@"STO_CUDA_RESERVED_SHARED STV_DEFAULT"
__nv_reservedSMEM_offset_0_alias:
	.zero		0
	.zero		64


//--------------------- .nv.constant0._Z6squarePii --------------------------
	.section	.nv.constant0._Z6squarePii,"a",@progbits
	.sectionflags	@""
	.align	4
.nv.constant0._Z6squarePii:
	.zero		908


//--------------------- SYMBOLS --------------------------

	.type		.nv.reservedSmem.offset0,@object
	.size		.nv.reservedSmem.offset0,0x4
	.type		vprintf,@function
